//
// Generated by NVIDIA NVVM Compiler
//
// Compiler Build ID: CL-36424714
// Cuda compilation tools, release 13.0, V13.0.88
// Based on NVVM 20.0.0
//

.version 9.0
.target sm_100
.address_size 64

	// .globl	_Z16checkIndexKernelv
.extern .func  (.param .b32 func_retval0) vprintf
(
	.param .b64 vprintf_param_0,
	.param .b64 vprintf_param_1
)
;
.global .align 1 .b8 $str[138] = {116, 104, 114, 101, 97, 100, 32, 105, 100, 32, 105, 110, 32, 103, 114, 105, 100, 58, 32, 37, 50, 100, 59, 32, 116, 104, 114, 101, 97, 100, 32, 105, 100, 32, 105, 110, 32, 98, 108, 111, 99, 107, 58, 32, 37, 50, 100, 32, 40, 37, 100, 44, 32, 37, 100, 44, 32, 37, 100, 41, 32, 105, 110, 32, 98, 108, 111, 99, 107, 68, 105, 109, 32, 40, 37, 100, 44, 32, 37, 100, 44, 32, 37, 100, 41, 59, 32, 98, 108, 111, 99, 107, 32, 105, 100, 58, 32, 37, 100, 32, 40, 37, 100, 44, 32, 37, 100, 44, 32, 37, 100, 41, 32, 105, 110, 32, 103, 114, 105, 100, 68, 105, 109, 32, 40, 37, 100, 44, 32, 37, 100, 44, 32, 37, 100, 41, 10};

.visible .entry _Z16checkIndexKernelv()
{
	.local .align 8 .b8 	__local_depot0[64];
	.reg .b64 	%SP;
	.reg .b64 	%SPL;
	.reg .b32 	%r<22>;
	.reg .b64 	%rd<5>;

	mov.u64 	%SPL, __local_depot0;
	cvta.local.u64 	%SP, %SPL;
	add.u64 	%rd1, %SP, 0;
	add.u64 	%rd2, %SPL, 0;
	mov.u32 	%r1, %tid.x;
	mov.u32 	%r2, %tid.y;
	mov.u32 	%r3, %ntid.x;
	mov.u32 	%r4, %tid.z;
	mov.u32 	%r5, %ntid.y;
	mad.lo.s32 	%r6, %r5, %r4, %r2;
	mad.lo.s32 	%r7, %r6, %r3, %r1;
	mov.u32 	%r8, %ctaid.x;
	mov.u32 	%r9, %ctaid.y;
	mov.u32 	%r10, %nctaid.x;
	mov.u32 	%r11, %ctaid.z;
	mov.u32 	%r12, %nctaid.y;
	mad.lo.s32 	%r13, %r12, %r11, %r9;
	mad.lo.s32 	%r14, %r13, %r10, %r8;
	mov.u32 	%r15, %ntid.z;
	mul.lo.s32 	%r16, %r5, %r3;
	mul.lo.s32 	%r17, %r16, %r15;
	mad.lo.s32 	%r18, %r17, %r14, %r7;
	mov.u32 	%r19, %nctaid.z;
	st.local.v2.u32 	[%rd2], {%r18, %r7};
	st.local.v2.u32 	[%rd2+8], {%r1, %r2};
	st.local.v2.u32 	[%rd2+16], {%r4, %r3};
	st.local.v2.u32 	[%rd2+24], {%r5, %r15};
	st.local.v2.u32 	[%rd2+32], {%r14, %r8};
	st.local.v2.u32 	[%rd2+40], {%r9, %r11};
	st.local.v2.u32 	[%rd2+48], {%r10, %r12};
	st.local.u32 	[%rd2+56], %r19;
	mov.u64 	%rd3, $str;
	cvta.global.u64 	%rd4, %rd3;
	{ // callseq 0, 0
	.param .b64 param0;
	st.param.b64 	[param0], %rd4;
	.param .b64 param1;
	st.param.b64 	[param1], %rd1;
	.param .b32 retval0;
	call.uni (retval0), 
	vprintf, 
	(
	param0, 
	param1
	);
	ld.param.b32 	%r20, [retval0];
	} // callseq 0
	ret;

}


// ===== COMPILED SASS (sm_100) =====

	.target	sm_100

	.elftype	@"ET_EXEC"


//--------------------- .note.nv.tkinfo           --------------------------
	.section	.note.nv.tkinfo,"",@"SHT_NOTE"
	.sectionflags	@"SHF_NOTE_NV_TKINFO"
	.tkinfo
        /*0018*/ 	.word	0x00000002
        /*0030*/ 	.string	""
        /*0030*/ 	.string	"ptxas"
        /*0030*/ 	.string	"Cuda compilation tools, release 13.0, V13.0.88"
        /*0030*/ 	.string	"Build cuda_13.0.r13.0/compiler.36424714_0"
        /*0030*/ 	.string	"-arch sm_100 -m 64 "



//--------------------- .note.nv.cuinfo           --------------------------
	.section	.note.nv.cuinfo,"",@"SHT_NOTE"
	.sectionflags	@"SHF_NOTE_NV_CUINFO"
        /*0018*/ 	.short	0x0002
        /*001a*/ 	.short	0x0064
        /*001c*/ 	.short	0x0082
	.zero		2


//--------------------- .nv.info                  --------------------------
	.section	.nv.info,"",@"SHT_CUDA_INFO"
	.align	4


	//----- nvinfo : EIATTR_REGCOUNT
	.align		4
        /*0000*/ 	.byte	0x04, 0x2f
        /*0002*/ 	.short	(.L_2 - .L_1)
	.align		4
.L_1:
        /*0004*/ 	.word	index@(_Z16checkIndexKernelv)
        /*0008*/ 	.word	0x00000018


	//----- nvinfo : EIATTR_FRAME_SIZE
	.align		4
.L_2:
        /*000c*/ 	.byte	0x04, 0x11
        /*000e*/ 	.short	(.L_4 - .L_3)
	.align		4
.L_3:
        /*0010*/ 	.word	index@(_Z16checkIndexKernelv)
        /*0014*/ 	.word	0x00000040


	//----- nvinfo : EIATTR_MIN_STACK_SIZE
	.align		4
.L_4:
        /*0018*/ 	.byte	0x04, 0x12
        /*001a*/ 	.short	(.L_6 - .L_5)
	.align		4
.L_5:
        /*001c*/ 	.word	index@(_Z16checkIndexKernelv)
        /*0020*/ 	.word	0x00000040
.L_6:


//--------------------- .nv.compat                --------------------------
	.section	.nv.compat,"",@"SHT_CUDA_COMPAT_INFO"
	.align	4
        /*0000*/ 	.byte	0x02, 0x09, 0x00, 0x00, 0x02, 0x02, 0x01, 0x00, 0x02, 0x05, 0x05, 0x00, 0x03, 0x07, 0x01, 0x01
        /*0010*/ 	.byte	0x02, 0x03, 0x00, 0x00, 0x02, 0x06, 0x01, 0x00, 0x04, 0x0b, 0x08, 0x00, 0x09, 0x00, 0x00, 0x00
        /*0020*/ 	.byte	0x00, 0x00, 0x00, 0x00


//--------------------- .nv.info._Z16checkIndexKernelv --------------------------
	.section	.nv.info._Z16checkIndexKernelv,"",@"SHT_CUDA_INFO"
	.sectionflags	@""
	.align	4


	//----- nvinfo : EIATTR_CUDA_API_VERSION
	.align		4
        /*0000*/ 	.byte	0x04, 0x37
        /*0002*/ 	.short	(.L_8 - .L_7)
.L_7:
        /*0004*/ 	.word	0x00000082


	//----- nvinfo : EIATTR_SPARSE_MMA_MASK
	.align		4
.L_8:
        /*0008*/ 	.byte	0x03, 0x50
        /*000a*/ 	.short	0x0000


	//----- nvinfo : EIATTR_MAXREG_COUNT
	.align		4
        /*000c*/ 	.byte	0x03, 0x1b
        /*000e*/ 	.short	0x00ff


	//----- nvinfo : EIATTR_EXTERNS
	.align		4
        /*0010*/ 	.byte	0x04, 0x0f
        /*0012*/ 	.short	(.L_10 - .L_9)


	//   ....[0]....
	.align		4
.L_9:
        /*0014*/ 	.word	index@(vprintf)


	//----- nvinfo : EIATTR_MERCURY_ISA_VERSION
	.align		4
.L_10:
        /*0018*/ 	.byte	0x03, 0x5f
        /*001a*/ 	.short	0x0101


	//----- nvinfo : EIATTR_VRC_CTA_INIT_COUNT
	.align		4
        /*001c*/ 	.byte	0x02, 0x4a
	.zero		1
	.zero		1


	//----- nvinfo : EIATTR_SYSCALL_OFFSETS
	.align		4
        /*0020*/ 	.byte	0x04, 0x46
        /*0022*/ 	.short	(.L_12 - .L_11)


	//   ....[0]....
.L_11:
        /*0024*/ 	.word	0x00000270


	//----- nvinfo : EIATTR_EXIT_INSTR_OFFSETS
	.align		4
.L_12:
        /*0028*/ 	.byte	0x04, 0x1c
        /*002a*/ 	.short	(.L_14 - .L_13)


	//   ....[0]....
.L_13:
        /*002c*/ 	.word	0x00000280


	//----- nvinfo : EIATTR_SW_WAR
	.align		4
.L_14:
        /*0030*/ 	.byte	0x04, 0x36
        /*0032*/ 	.short	(.L_16 - .L_15)
.L_15:
        /*0034*/ 	.word	0x00000008
.L_16:


//--------------------- .nv.callgraph             --------------------------
	.section	.nv.callgraph,"",@"SHT_CUDA_CALLGRAPH"
	.align	4
	.sectionentsize	8
	.align		4
        /*0000*/ 	.word	0x00000000
	.align		4
        /*0004*/ 	.word	0xffffffff
	.align		4
        /*0008*/ 	.word	index@(_Z16checkIndexKernelv)
	.align		4
        /*000c*/ 	.word	index@(vprintf)
	.align		4
        /*0010*/ 	.word	0x00000000
	.align		4
        /*0014*/ 	.word	0xfffffffe
	.align		4
        /*0018*/ 	.word	0x00000000
	.align		4
        /*001c*/ 	.word	0xfffffffd
	.align		4
        /*0020*/ 	.word	0x00000000
	.align		4
        /*0024*/ 	.word	0xfffffffc


//--------------------- .nv.constant4             --------------------------
	.section	.nv.constant4,"a",@progbits
	.align	8
	.align		8
.nv.constant4:
        /*0000*/ 	.dword	vprintf
	.align		8
        /*0008*/ 	.dword	$str


//--------------------- .text._Z16checkIndexKernelv --------------------------
	.section	.text._Z16checkIndexKernelv,"ax",@progbits
	.align	128
        .global         _Z16checkIndexKernelv
        .type           _Z16checkIndexKernelv,@function
        .size           _Z16checkIndexKernelv,(.L_x_2 - _Z16checkIndexKernelv)
        .other          _Z16checkIndexKernelv,@"STO_CUDA_ENTRY STV_DEFAULT"
_Z16checkIndexKernelv:
.text._Z16checkIndexKernelv:
[----:B------:R-:W0:Y:S01]  /*0000*/  LDC R1, c[0x0][0x37c] ;  /* 0x0000df00ff017b82 */ /* 0x000e220000000800 */
[----:B------:R-:W1:Y:S01]  /*0010*/  S2R R7, SR_TID.Y ;  /* 0x0000000000077919 */ /* 0x000e620000002200 */
[----:B------:R-:W2:Y:S06]  /*0020*/  LDCU UR5, c[0x0][0x2fc] ;  /* 0x00005f80ff0577ac */ /* 0x000eac0008000800 */
[----:B------:R-:W3:Y:S01]  /*0030*/  LDC R11, c[0x0][0x360] ;  /* 0x0000d800ff0b7b82 */ /* 0x000ee20000000800 */
[----:B0-----:R-:W-:Y:S01]  /*0040*/  IADD3 R1, PT, PT, R1, -0x40, RZ ;  /* 0xffffffc001017810 */ /* 0x001fe20007ffe0ff */
[----:B------:R-:W0:Y:S01]  /*0050*/  S2R R14, SR_CTAID.Y ;  /* 0x00000000000e7919 */ /* 0x000e220000002600 */
[----:B------:R-:W4:Y:S01]  /*0060*/  LDCU UR4, c[0x0][0x2f8] ;  /* 0x00005f00ff0477ac */ /* 0x000f220008000800 */
[----:B------:R-:W0:Y:S01]  /*0070*/  S2R R15, SR_CTAID.Z ;  /* 0x00000000000f7919 */ /* 0x000e220000002700 */
[----:B------:R-:W5:Y:S03]  /*0080*/  LDCU.64 UR6, c[0x4][0x8] ;  /* 0x01000100ff0677ac */ /* 0x000f660008000a00 */
[----:B------:R-:W3:Y:S01]  /*0090*/  LDC R12, c[0x0][0x364] ;  /* 0x0000d900ff0c7b82 */ /* 0x000ee20000000800 */
[----:B------:R-:W1:Y:S01]  /*00a0*/  S2R R10, SR_TID.Z ;  /* 0x00000000000a7919 */ /* 0x000e620000002300 */
[----:B------:R-:W2:Y:S06]  /*00b0*/  S2R R6, SR_TID.X ;  /* 0x0000000000067919 */ /* 0x000eac0000002100 */
[----:B------:R-:W4:Y:S01]  /*00c0*/  LDC R16, c[0x0][0x370] ;  /* 0x0000dc00ff107b82 */ /* 0x000f220000000800 */
[----:B------:R-:W4:Y:S07]  /*00d0*/  S2R R3, SR_CTAID.X ;  /* 0x0000000000037919 */ /* 0x000f2e0000002500 */
[----:B------:R-:W4:Y:S01]  /*00e0*/  LDC R17, c[0x0][0x374] ;  /* 0x0000dd00ff117b82 */ /* 0x000f220000000800 */
[----:B-----5:R-:W-:-:S07]  /*00f0*/  MOV R5, UR7 ;  /* 0x0000000700057c02 */ /* 0x020fce0008000f00 */
[----:B------:R-:W5:Y:S01]  /*0100*/  LDC R13, c[0x0][0x368] ;  /* 0x0000da00ff0d7b82 */ /* 0x000f620000000800 */
[-C--:B---3--:R-:W-:Y:S01]  /*0110*/  IMAD R4, R11, R12.reuse, RZ ;  /* 0x0000000c0b047224 */ /* 0x088fe200078e02ff */
[----:B0-----:R-:W-:Y:S06]  /*0120*/  STL.64 [R1+0x28], R14 ;  /* 0x0000280e01007387 */ /* 0x001fec0000100a00 */
[----:B------:R-:W0:Y:S01]  /*0130*/  LDC R18, c[0x0][0x378] ;  /* 0x0000de00ff127b82 */ /* 0x000e220000000800 */
[----:B-1----:R-:W-:Y:S01]  /*0140*/  IMAD R0, R10, R12, R7 ;  /* 0x0000000c0a007224 */ /* 0x002fe200078e0207 */
[----:B------:R1:W-:Y:S03]  /*0150*/  STL.64 [R1+0x10], R10 ;  /* 0x0000100a01007387 */ /* 0x0003e60000100a00 */
[----:B--2---:R-:W-:Y:S01]  /*0160*/  IMAD R9, R0, R11, R6 ;  /* 0x0000000b00097224 */ /* 0x004fe200078e0206 */
[----:B------:R-:W-:Y:S01]  /*0170*/  MOV R0, 0x0 ;  /* 0x0000000000007802 */ /* 0x000fe20000000f00 */
[----:B----4-:R-:W-:Y:S01]  /*0180*/  IMAD R2, R15, R17, R14 ;  /* 0x000000110f027224 */ /* 0x010fe200078e020e */
[----:B------:R-:W-:Y:S03]  /*0190*/  STL.64 [R1+0x30], R16 ;  /* 0x0000301001007387 */ /* 0x000fe60000100a00 */
[----:B------:R-:W-:Y:S01]  /*01a0*/  IMAD R2, R2, R16, R3 ;  /* 0x0000001002027224 */ /* 0x000fe200078e0203 */
[----:B------:R2:W-:Y:S01]  /*01b0*/  STL.64 [R1+0x8], R6 ;  /* 0x0000080601007387 */ /* 0x0005e20000100a00 */
[----:B-1----:R1:W3:Y:S01]  /*01c0*/  LDC.64 R10, c[0x4][R0] ;  /* 0x01000000000a7b82 */ /* 0x0022e20000000a00 */
[----:B-----5:R-:W-:-:S02]  /*01d0*/  IMAD R4, R4, R13, RZ ;  /* 0x0000000d04047224 */ /* 0x020fc400078e02ff */
[----:B------:R1:W-:Y:S02]  /*01e0*/  STL.64 [R1+0x18], R12 ;  /* 0x0000180c01007387 */ /* 0x0003e40000100a00 */
[----:B------:R-:W-:Y:S02]  /*01f0*/  IMAD R8, R2, R4, R9 ;  /* 0x0000000402087224 */ /* 0x000fe400078e0209 */
[----:B------:R1:W-:Y:S01]  /*0200*/  STL.64 [R1+0x20], R2 ;  /* 0x0000200201007387 */ /* 0x0003e20000100a00 */
[----:B------:R-:W-:-:S03]  /*0210*/  MOV R4, UR6 ;  /* 0x0000000600047c02 */ /* 0x000fc60008000f00 */
[----:B0-----:R1:W-:Y:S01]  /*0220*/  STL [R1+0x38], R18 ;  /* 0x0000381201007387 */ /* 0x0013e20000100800 */
[----:B--2---:R-:W-:-:S03]  /*0230*/  IADD3 R6, P0, PT, R1, UR4, RZ ;  /* 0x0000000401067c10 */ /* 0x004fc6000ff1e0ff */
[----:B------:R1:W-:Y:S01]  /*0240*/  STL.64 [R1], R8 ;  /* 0x0000000801007387 */ /* 0x0003e20000100a00 */
[----:B------:R-:W-:-:S09]  /*0250*/  IADD3.X R7, PT, PT, RZ, UR5, RZ, P0, !PT ;  /* 0x00000005ff077c10 */ /* 0x000fd200087fe4ff */
[----:B------:R-:W-:-:S07]  /*0260*/  LEPC R20, `(.L_x_0) ;  /* 0x000000001014794e */ /* 0x000fce0000000000 */
[----:B-1-3--:R-:W-:Y:S05]  /*0270*/  CALL.ABS.NOINC R10 ;  /* 0x000000000a007343 */ /* 0x00afea0003c00000 */
.L_x_0:
[----:B------:R-:W-:Y:S05]  /*0280*/  EXIT ;  /* 0x000000000000794d */ /* 0x000fea0003800000 */
.L_x_1:
[----:B------:R-:W-:-:S00]  /*0290*/  BRA `(.L_x_1) ;  /* 0xfffffffc00fc7947 */ /* 0x000fc0000383ffff */
[----:B------:R-:W-:-:S00]  /*02a0*/  NOP ;  /* 0x0000000000007918 */ /* 0x000fc00000000000 */
        /* <DEDUP_REMOVED lines=13> */
.L_x_2:


//--------------------- .nv.global.init           --------------------------
	.section	.nv.global.init,"aw",@progbits
.nv.global.init:
	.type		$str,@object
	.size		$str,(.L_0 - $str)
$str:
        /*0000*/ 	.byte	0x74, 0x68, 0x72, 0x65, 0x61, 0x64, 0x20, 0x69, 0x64, 0x20, 0x69, 0x6e, 0x20, 0x67, 0x72, 0x69
        /*0010*/ 	.byte	0x64, 0x3a, 0x20, 0x25, 0x32, 0x64, 0x3b, 0x20, 0x74, 0x68, 0x72, 0x65, 0x61, 0x64, 0x20, 0x69
        /*0020*/ 	.byte	0x64, 0x20, 0x69, 0x6e, 0x20, 0x62, 0x6c, 0x6f, 0x63, 0x6b, 0x3a, 0x20, 0x25, 0x32, 0x64, 0x20
        /*0030*/ 	.byte	0x28, 0x25, 0x64, 0x2c, 0x20, 0x25, 0x64, 0x2c, 0x20, 0x25, 0x64, 0x29, 0x20, 0x69, 0x6e, 0x20
        /*0040*/ 	.byte	0x62, 0x6c, 0x6f, 0x63, 0x6b, 0x44, 0x69, 0x6d, 0x20, 0x28, 0x25, 0x64, 0x2c, 0x20, 0x25, 0x64
        /*0050*/ 	.byte	0x2c, 0x20, 0x25, 0x64, 0x29, 0x3b, 0x20, 0x62, 0x6c, 0x6f, 0x63, 0x6b, 0x20, 0x69, 0x64, 0x3a
        /*0060*/ 	.byte	0x20, 0x25, 0x64, 0x20, 0x28, 0x25, 0x64, 0x2c, 0x20, 0x25, 0x64, 0x2c, 0x20, 0x25, 0x64, 0x29
        /*0070*/ 	.byte	0x20, 0x69, 0x6e, 0x20, 0x67, 0x72, 0x69, 0x64, 0x44, 0x69, 0x6d, 0x20, 0x28, 0x25, 0x64, 0x2c
        /*0080*/ 	.byte	0x20, 0x25, 0x64, 0x2c, 0x20, 0x25, 0x64, 0x29, 0x0a, 0x00
.L_0:


//--------------------- .nv.shared.reserved.0     --------------------------
	.section	.nv.shared.reserved.0,"aw",@nobits
	.weak		__nv_reservedSMEM_offset_0_alias
	.size		__nv_reservedSMEM_offset_0_alias, 0, 64
	.other		__nv_reservedSMEM_offset_0_alias,@"STO_CUDA_RESERVED_SHARED STV_DEFAULT"
__nv_reservedSMEM_offset_0_alias:
	.zero		0
	.zero		64


//--------------------- .nv.constant0._Z16checkIndexKernelv --------------------------
	.section	.nv.constant0._Z16checkIndexKernelv,"a",@progbits
	.sectionflags	@""
	.align	4
.nv.constant0._Z16checkIndexKernelv:
	.zero		896


//--------------------- SYMBOLS --------------------------

	.type		.nv.reservedSmem.offset0,@object
	.size		.nv.reservedSmem.offset0,0x4
	.type		vprintf,@function
